//
// Generated by NVIDIA NVVM Compiler
//
// Compiler Build ID: CL-36424714
// Cuda compilation tools, release 13.0, V13.0.88
// Based on NVVM 20.0.0
//

.version 9.0
.target sm_100
.address_size 64

	// .globl	_Z7minplusiPiS_

.visible .entry _Z7minplusiPiS_(
	.param .u32 _Z7minplusiPiS__param_0,
	.param .u64 .ptr .align 1 _Z7minplusiPiS__param_1,
	.param .u64 .ptr .align 1 _Z7minplusiPiS__param_2
)
{
	.reg .pred 	%p<12>;
	.reg .b32 	%r<150>;
	.reg .b64 	%rd<46>;

	ld.param.u32 	%r52, [_Z7minplusiPiS__param_0];
	ld.param.u64 	%rd4, [_Z7minplusiPiS__param_1];
	ld.param.u64 	%rd5, [_Z7minplusiPiS__param_2];
	cvta.to.global.u64 	%rd1, %rd5;
	mov.u32 	%r1, %tid.y;
	mov.u32 	%r53, %ctaid.y;
	mov.u32 	%r54, %ntid.y;
	mul.lo.s32 	%r2, %r53, %r54;
	add.s32 	%r55, %r2, %r1;
	mov.u32 	%r56, %tid.x;
	mov.u32 	%r57, %ctaid.x;
	mov.u32 	%r58, %ntid.x;
	mad.lo.s32 	%r4, %r57, %r58, %r56;
	max.s32 	%r59, %r4, %r55;
	setp.ge.s32 	%p1, %r59, %r52;
	setp.lt.s32 	%p2, %r52, 1;
	or.pred  	%p3, %p1, %p2;
	@%p3 bra 	$L__BB0_12;
	cvta.to.global.u64 	%rd6, %rd4;
	mul.lo.s32 	%r5, %r4, %r52;
	add.s32 	%r61, %r5, %r55;
	mul.wide.s32 	%rd7, %r61, 4;
	add.s64 	%rd2, %rd6, %rd7;
	ld.global.u32 	%r144, [%rd2];
	and.b32  	%r7, %r52, 7;
	setp.lt.u32 	%p4, %r52, 8;
	mov.b32 	%r147, 0;
	@%p4 bra 	$L__BB0_4;
	and.b32  	%r147, %r52, 2147483640;
	neg.s32 	%r142, %r147;
	add.s32 	%r62, %r1, %r52;
	add.s32 	%r141, %r62, %r2;
	shl.b32 	%r11, %r52, 3;
	shl.b32 	%r63, %r52, 1;
	add.s32 	%r140, %r55, %r63;
	mad.lo.s32 	%r139, %r52, 3, %r55;
	shl.b32 	%r64, %r52, 2;
	add.s32 	%r138, %r55, %r64;
	mad.lo.s32 	%r137, %r52, 5, %r55;
	mad.lo.s32 	%r136, %r52, 6, %r55;
	mad.lo.s32 	%r135, %r52, 7, %r55;
	add.s64 	%rd3, %rd1, 16;
	mov.u32 	%r133, %r5;
	mov.u32 	%r134, %r55;
$L__BB0_3:
	.pragma "nounroll";
	mul.wide.s32 	%rd8, %r133, 4;
	add.s64 	%rd9, %rd3, %rd8;
	ld.global.u32 	%r65, [%rd9+-16];
	mul.wide.u32 	%rd10, %r134, 4;
	add.s64 	%rd11, %rd1, %rd10;
	ld.global.u32 	%r66, [%rd11];
	add.s32 	%r67, %r66, %r65;
	min.s32 	%r68, %r144, %r67;
	st.global.u32 	[%rd2], %r68;
	ld.global.u32 	%r69, [%rd9+-12];
	mul.wide.u32 	%rd12, %r141, 4;
	add.s64 	%rd13, %rd1, %rd12;
	ld.global.u32 	%r70, [%rd13];
	add.s32 	%r71, %r70, %r69;
	min.s32 	%r72, %r68, %r71;
	st.global.u32 	[%rd2], %r72;
	ld.global.u32 	%r73, [%rd9+-8];
	mul.wide.u32 	%rd14, %r140, 4;
	add.s64 	%rd15, %rd1, %rd14;
	ld.global.u32 	%r74, [%rd15];
	add.s32 	%r75, %r74, %r73;
	min.s32 	%r76, %r72, %r75;
	st.global.u32 	[%rd2], %r76;
	ld.global.u32 	%r77, [%rd9+-4];
	mul.wide.u32 	%rd16, %r139, 4;
	add.s64 	%rd17, %rd1, %rd16;
	ld.global.u32 	%r78, [%rd17];
	add.s32 	%r79, %r78, %r77;
	min.s32 	%r80, %r76, %r79;
	st.global.u32 	[%rd2], %r80;
	ld.global.u32 	%r81, [%rd9];
	mul.wide.u32 	%rd18, %r138, 4;
	add.s64 	%rd19, %rd1, %rd18;
	ld.global.u32 	%r82, [%rd19];
	add.s32 	%r83, %r82, %r81;
	min.s32 	%r84, %r80, %r83;
	st.global.u32 	[%rd2], %r84;
	ld.global.u32 	%r85, [%rd9+4];
	mul.wide.u32 	%rd20, %r137, 4;
	add.s64 	%rd21, %rd1, %rd20;
	ld.global.u32 	%r86, [%rd21];
	add.s32 	%r87, %r86, %r85;
	min.s32 	%r88, %r84, %r87;
	st.global.u32 	[%rd2], %r88;
	ld.global.u32 	%r89, [%rd9+8];
	mul.wide.u32 	%rd22, %r136, 4;
	add.s64 	%rd23, %rd1, %rd22;
	ld.global.u32 	%r90, [%rd23];
	add.s32 	%r91, %r90, %r89;
	min.s32 	%r92, %r88, %r91;
	st.global.u32 	[%rd2], %r92;
	ld.global.u32 	%r93, [%rd9+12];
	mul.wide.u32 	%rd24, %r135, 4;
	add.s64 	%rd25, %rd1, %rd24;
	ld.global.u32 	%r94, [%rd25];
	add.s32 	%r95, %r94, %r93;
	min.s32 	%r144, %r92, %r95;
	st.global.u32 	[%rd2], %r144;
	add.s32 	%r142, %r142, 8;
	add.s32 	%r141, %r141, %r11;
	add.s32 	%r140, %r140, %r11;
	add.s32 	%r139, %r139, %r11;
	add.s32 	%r138, %r138, %r11;
	add.s32 	%r137, %r137, %r11;
	add.s32 	%r136, %r136, %r11;
	add.s32 	%r135, %r135, %r11;
	add.s32 	%r134, %r134, %r11;
	add.s32 	%r133, %r133, 8;
	setp.ne.s32 	%p5, %r142, 0;
	@%p5 bra 	$L__BB0_3;
$L__BB0_4:
	setp.eq.s32 	%p6, %r7, 0;
	@%p6 bra 	$L__BB0_12;
	and.b32  	%r42, %r52, 3;
	setp.lt.u32 	%p7, %r7, 4;
	@%p7 bra 	$L__BB0_7;
	add.s32 	%r96, %r147, %r5;
	mul.wide.s32 	%rd26, %r96, 4;
	add.s64 	%rd27, %rd1, %rd26;
	ld.global.u32 	%r97, [%rd27];
	mad.lo.s32 	%r98, %r147, %r52, %r55;
	mul.wide.u32 	%rd28, %r98, 4;
	add.s64 	%rd29, %rd1, %rd28;
	ld.global.u32 	%r99, [%rd29];
	add.s32 	%r100, %r99, %r97;
	min.s32 	%r101, %r144, %r100;
	st.global.u32 	[%rd2], %r101;
	ld.global.u32 	%r102, [%rd27+4];
	add.s32 	%r103, %r98, %r52;
	mul.wide.u32 	%rd30, %r103, 4;
	add.s64 	%rd31, %rd1, %rd30;
	ld.global.u32 	%r104, [%rd31];
	add.s32 	%r105, %r104, %r102;
	min.s32 	%r106, %r101, %r105;
	st.global.u32 	[%rd2], %r106;
	ld.global.u32 	%r107, [%rd27+8];
	add.s32 	%r108, %r103, %r52;
	mul.wide.u32 	%rd32, %r108, 4;
	add.s64 	%rd33, %rd1, %rd32;
	ld.global.u32 	%r109, [%rd33];
	add.s32 	%r110, %r109, %r107;
	min.s32 	%r111, %r106, %r110;
	st.global.u32 	[%rd2], %r111;
	ld.global.u32 	%r112, [%rd27+12];
	add.s32 	%r113, %r108, %r52;
	mul.wide.u32 	%rd34, %r113, 4;
	add.s64 	%rd35, %rd1, %rd34;
	ld.global.u32 	%r114, [%rd35];
	add.s32 	%r115, %r114, %r112;
	min.s32 	%r144, %r111, %r115;
	st.global.u32 	[%rd2], %r144;
	add.s32 	%r147, %r147, 4;
$L__BB0_7:
	setp.eq.s32 	%p8, %r42, 0;
	@%p8 bra 	$L__BB0_12;
	setp.eq.s32 	%p9, %r42, 1;
	@%p9 bra 	$L__BB0_10;
	add.s32 	%r116, %r147, %r5;
	mul.wide.s32 	%rd36, %r116, 4;
	add.s64 	%rd37, %rd1, %rd36;
	ld.global.u32 	%r117, [%rd37];
	mad.lo.s32 	%r118, %r147, %r52, %r55;
	mul.wide.u32 	%rd38, %r118, 4;
	add.s64 	%rd39, %rd1, %rd38;
	ld.global.u32 	%r119, [%rd39];
	add.s32 	%r120, %r119, %r117;
	min.s32 	%r121, %r144, %r120;
	st.global.u32 	[%rd2], %r121;
	ld.global.u32 	%r122, [%rd37+4];
	add.s32 	%r123, %r118, %r52;
	mul.wide.u32 	%rd40, %r123, 4;
	add.s64 	%rd41, %rd1, %rd40;
	ld.global.u32 	%r124, [%rd41];
	add.s32 	%r125, %r124, %r122;
	min.s32 	%r144, %r121, %r125;
	st.global.u32 	[%rd2], %r144;
	add.s32 	%r147, %r147, 2;
$L__BB0_10:
	and.b32  	%r126, %r52, 1;
	setp.eq.b32 	%p10, %r126, 1;
	not.pred 	%p11, %p10;
	@%p11 bra 	$L__BB0_12;
	add.s32 	%r127, %r147, %r5;
	mul.wide.s32 	%rd42, %r127, 4;
	add.s64 	%rd43, %rd1, %rd42;
	ld.global.u32 	%r128, [%rd43];
	mad.lo.s32 	%r129, %r147, %r52, %r55;
	mul.wide.u32 	%rd44, %r129, 4;
	add.s64 	%rd45, %rd1, %rd44;
	ld.global.u32 	%r130, [%rd45];
	add.s32 	%r131, %r130, %r128;
	min.s32 	%r132, %r144, %r131;
	st.global.u32 	[%rd2], %r132;
$L__BB0_12:
	ret;

}


// ===== COMPILED SASS (sm_100) =====

	.target	sm_100

	.elftype	@"ET_EXEC"


//--------------------- .note.nv.tkinfo           --------------------------
	.section	.note.nv.tkinfo,"",@"SHT_NOTE"
	.sectionflags	@"SHF_NOTE_NV_TKINFO"
	.tkinfo
        /*0018*/ 	.word	0x00000002
        /*0030*/ 	.string	""
        /*0030*/ 	.string	"ptxas"
        /*0030*/ 	.string	"Cuda compilation tools, release 13.0, V13.0.88"
        /*0030*/ 	.string	"Build cuda_13.0.r13.0/compiler.36424714_0"
        /*0030*/ 	.string	"-arch sm_100 -m 64 "



//--------------------- .note.nv.cuinfo           --------------------------
	.section	.note.nv.cuinfo,"",@"SHT_NOTE"
	.sectionflags	@"SHF_NOTE_NV_CUINFO"
        /*0018*/ 	.short	0x0002
        /*001a*/ 	.short	0x0064
        /*001c*/ 	.short	0x0082
	.zero		2


//--------------------- .nv.info                  --------------------------
	.section	.nv.info,"",@"SHT_CUDA_INFO"
	.align	4


	//----- nvinfo : EIATTR_REGCOUNT
	.align		4
        /*0000*/ 	.byte	0x04, 0x2f
        /*0002*/ 	.short	(.L_1 - .L_0)
	.align		4
.L_0:
        /*0004*/ 	.word	index@(_Z7minplusiPiS_)
        /*0008*/ 	.word	0x00000020


	//----- nvinfo : EIATTR_FRAME_SIZE
	.align		4
.L_1:
        /*000c*/ 	.byte	0x04, 0x11
        /*000e*/ 	.short	(.L_3 - .L_2)
	.align		4
.L_2:
        /*0010*/ 	.word	index@(_Z7minplusiPiS_)
        /*0014*/ 	.word	0x00000000


	//----- nvinfo : EIATTR_MIN_STACK_SIZE
	.align		4
.L_3:
        /*0018*/ 	.byte	0x04, 0x12
        /*001a*/ 	.short	(.L_5 - .L_4)
	.align		4
.L_4:
        /*001c*/ 	.word	index@(_Z7minplusiPiS_)
        /*0020*/ 	.word	0x00000000
.L_5:


//--------------------- .nv.compat                --------------------------
	.section	.nv.compat,"",@"SHT_CUDA_COMPAT_INFO"
	.align	4
        /*0000*/ 	.byte	0x02, 0x09, 0x00, 0x00, 0x02, 0x02, 0x01, 0x00, 0x02, 0x05, 0x05, 0x00, 0x03, 0x07, 0x01, 0x01
        /*0010*/ 	.byte	0x02, 0x03, 0x00, 0x00, 0x02, 0x06, 0x01, 0x00, 0x04, 0x0b, 0x08, 0x00, 0x09, 0x00, 0x00, 0x00
        /*0020*/ 	.byte	0x00, 0x00, 0x00, 0x00


//--------------------- .nv.info._Z7minplusiPiS_  --------------------------
	.section	.nv.info._Z7minplusiPiS_,"",@"SHT_CUDA_INFO"
	.sectionflags	@""
	.align	4


	//----- nvinfo : EIATTR_CUDA_API_VERSION
	.align		4
        /*0000*/ 	.byte	0x04, 0x37
        /*0002*/ 	.short	(.L_7 - .L_6)
.L_6:
        /*0004*/ 	.word	0x00000082


	//----- nvinfo : EIATTR_KPARAM_INFO
	.align		4
.L_7:
        /*0008*/ 	.byte	0x04, 0x17
        /*000a*/ 	.short	(.L_9 - .L_8)
.L_8:
        /*000c*/ 	.word	0x00000000
        /*0010*/ 	.short	0x0002
        /*0012*/ 	.short	0x0010
        /*0014*/ 	.byte	0x00, 0xf5, 0x21, 0x00


	//----- nvinfo : EIATTR_KPARAM_INFO
	.align		4
.L_9:
        /*0018*/ 	.byte	0x04, 0x17
        /*001a*/ 	.short	(.L_11 - .L_10)
.L_10:
        /*001c*/ 	.word	0x00000000
        /*0020*/ 	.short	0x0001
        /*0022*/ 	.short	0x0008
        /*0024*/ 	.byte	0x00, 0xf5, 0x21, 0x00


	//----- nvinfo : EIATTR_KPARAM_INFO
	.align		4
.L_11:
        /*0028*/ 	.byte	0x04, 0x17
        /*002a*/ 	.short	(.L_13 - .L_12)
.L_12:
        /*002c*/ 	.word	0x00000000
        /*0030*/ 	.short	0x0000
        /*0032*/ 	.short	0x0000
        /*0034*/ 	.byte	0x00, 0xf0, 0x11, 0x00


	//----- nvinfo : EIATTR_SPARSE_MMA_MASK
	.align		4
.L_13:
        /*0038*/ 	.byte	0x03, 0x50
        /*003a*/ 	.short	0x0000


	//----- nvinfo : EIATTR_MAXREG_COUNT
	.align		4
        /*003c*/ 	.byte	0x03, 0x1b
        /*003e*/ 	.short	0x00ff


	//----- nvinfo : EIATTR_MERCURY_ISA_VERSION
	.align		4
        /*0040*/ 	.byte	0x03, 0x5f
        /*0042*/ 	.short	0x0101


	//----- nvinfo : EIATTR_VRC_CTA_INIT_COUNT
	.align		4
        /*0044*/ 	.byte	0x02, 0x4a
	.zero		1
	.zero		1


	//----- nvinfo : EIATTR_EXIT_INSTR_OFFSETS
	.align		4
        /*0048*/ 	.byte	0x04, 0x1c
        /*004a*/ 	.short	(.L_15 - .L_14)


	//   ....[0]....
.L_14:
        /*004c*/ 	.word	0x000000e0


	//   ....[1]....
        /*0050*/ 	.word	0x00000600


	//   ....[2]....
        /*0054*/ 	.word	0x00000810


	//   ....[3]....
        /*0058*/ 	.word	0x00000960


	//   ....[4]....
        /*005c*/ 	.word	0x00000a00


	//----- nvinfo : EIATTR_CBANK_PARAM_SIZE
	.align		4
.L_15:
        /*0060*/ 	.byte	0x03, 0x19
        /*0062*/ 	.short	0x0018


	//----- nvinfo : EIATTR_PARAM_CBANK
	.align		4
        /*0064*/ 	.byte	0x04, 0x0a
        /*0066*/ 	.short	(.L_17 - .L_16)
	.align		4
.L_16:
        /*0068*/ 	.word	index@(.nv.constant0._Z7minplusiPiS_)
        /*006c*/ 	.short	0x0380
        /*006e*/ 	.short	0x0018


	//----- nvinfo : EIATTR_SW_WAR
	.align		4
.L_17:
        /*0070*/ 	.byte	0x04, 0x36
        /*0072*/ 	.short	(.L_19 - .L_18)
.L_18:
        /*0074*/ 	.word	0x00000008
.L_19:


//--------------------- .nv.callgraph             --------------------------
	.section	.nv.callgraph,"",@"SHT_CUDA_CALLGRAPH"
	.align	4
	.sectionentsize	8
	.align		4
        /*0000*/ 	.word	0x00000000
	.align		4
        /*0004*/ 	.word	0xffffffff
	.align		4
        /*0008*/ 	.word	0x00000000
	.align		4
        /*000c*/ 	.word	0xfffffffe
	.align		4
        /*0010*/ 	.word	0x00000000
	.align		4
        /*0014*/ 	.word	0xfffffffd
	.align		4
        /*0018*/ 	.word	0x00000000
	.align		4
        /*001c*/ 	.word	0xfffffffc


//--------------------- .text._Z7minplusiPiS_     --------------------------
	.section	.text._Z7minplusiPiS_,"ax",@progbits
	.align	128
        .global         _Z7minplusiPiS_
        .type           _Z7minplusiPiS_,@function
        .size           _Z7minplusiPiS_,(.L_x_5 - _Z7minplusiPiS_)
        .other          _Z7minplusiPiS_,@"STO_CUDA_ENTRY STV_DEFAULT"
_Z7minplusiPiS_:
.text._Z7minplusiPiS_:
[----:B------:R-:W-:Y:S01]  /*0000*/  LDC R1, c[0x0][0x37c] ;  /* 0x0000df00ff017b82 */ /* 0x000fe20000000800 */
[----:B------:R-:W0:Y:S07]  /*0010*/  S2R R2, SR_TID.X ;  /* 0x0000000000027919 */ /* 0x000e2e0000002100 */
[----:B------:R-:W1:Y:S01]  /*0020*/  S2UR UR4, SR_CTAID.Y ;  /* 0x00000000000479c3 */ /* 0x000e620000002600 */
[----:B------:R-:W1:Y:S01]  /*0030*/  LDCU UR5, c[0x0][0x364] ;  /* 0x00006c80ff0577ac */ /* 0x000e620008000800 */
[----:B------:R-:W2:Y:S06]  /*0040*/  S2R R7, SR_TID.Y ;  /* 0x0000000000077919 */ /* 0x000eac0000002200 */
[----:B------:R-:W0:Y:S08]  /*0050*/  S2UR UR6, SR_CTAID.X ;  /* 0x00000000000679c3 */ /* 0x000e300000002500 */
[----:B------:R-:W0:Y:S08]  /*0060*/  LDC R3, c[0x0][0x360] ;  /* 0x0000d800ff037b82 */ /* 0x000e300000000800 */
[----:B------:R-:W3:Y:S01]  /*0070*/  LDC R0, c[0x0][0x380] ;  /* 0x0000e000ff007b82 */ /* 0x000ee20000000800 */
[----:B-1----:R-:W-:Y:S01]  /*0080*/  UIMAD UR4, UR4, UR5, URZ ;  /* 0x00000005040472a4 */ /* 0x002fe2000f8e02ff */
[----:B0-----:R-:W-:-:S05]  /*0090*/  IMAD R2, R3, UR6, R2 ;  /* 0x0000000603027c24 */ /* 0x001fca000f8e0202 */
[----:B--2---:R-:W-:-:S05]  /*00a0*/  VIADD R3, R7, UR4 ;  /* 0x0000000407037c36 */ /* 0x004fca0008000000 */
[----:B------:R-:W-:Y:S02]  /*00b0*/  VIMNMX R5, PT, PT, R3, R2, !PT ;  /* 0x0000000203057248 */ /* 0x000fe40007fe0100 */
[----:B---3--:R-:W-:-:S04]  /*00c0*/  ISETP.GE.AND P0, PT, R0, 0x1, PT ;  /* 0x000000010000780c */ /* 0x008fc80003f06270 */
[----:B------:R-:W-:-:S13]  /*00d0*/  ISETP.GE.OR P0, PT, R5, R0, !P0 ;  /* 0x000000000500720c */ /* 0x000fda0004706670 */
[----:B------:R-:W-:Y:S05]  /*00e0*/  @P0 EXIT ;  /* 0x000000000000094d */ /* 0x000fea0003800000 */
[----:B------:R-:W0:Y:S01]  /*00f0*/  LDC.64 R14, c[0x0][0x388] ;  /* 0x0000e200ff0e7b82 */ /* 0x000e220000000a00 */
[----:B------:R-:W1:Y:S01]  /*0100*/  LDCU.64 UR8, c[0x0][0x358] ;  /* 0x00006b00ff0877ac */ /* 0x000e620008000a00 */
[----:B------:R-:W-:Y:S01]  /*0110*/  IMAD R2, R2, R0, RZ ;  /* 0x0000000002027224 */ /* 0x000fe200078e02ff */
[C---:B------:R-:W-:Y:S02]  /*0120*/  ISETP.GE.U32.AND P1, PT, R0.reuse, 0x8, PT ;  /* 0x000000080000780c */ /* 0x040fe40003f26070 */
[----:B------:R-:W-:Y:S02]  /*0130*/  LOP3.LUT R4, R0, 0x7, RZ, 0xc0, !PT ;  /* 0x0000000700047812 */ /* 0x000fe400078ec0ff */
[----:B------:R-:W-:Y:S02]  /*0140*/  IADD3 R5, PT, PT, R3, R2, RZ ;  /* 0x0000000203057210 */ /* 0x000fe40007ffe0ff */
[----:B------:R-:W-:-:S03]  /*0150*/  ISETP.NE.AND P0, PT, R4, RZ, PT ;  /* 0x000000ff0400720c */ /* 0x000fc60003f05270 */
[----:B0-----:R-:W-:-:S04]  /*0160*/  IMAD.WIDE R14, R5, 0x4, R14 ;  /* 0x00000004050e7825 */ /* 0x001fc800078e020e */
[----:B------:R-:W-:Y:S01]  /*0170*/  IMAD.MOV.U32 R5, RZ, RZ, RZ ;  /* 0x000000ffff057224 */ /* 0x000fe200078e00ff */
[----:B-1----:R0:W5:Y:S01]  /*0180*/  LDG.E R12, desc[UR8][R14.64] ;  /* 0x000000080e0c7981 */ /* 0x002162000c1e1900 */
[----:B------:R-:W-:Y:S05]  /*0190*/  @!P1 BRA `(.L_x_0) ;  /* 0x0000000400189947 */ /* 0x000fea0003800000 */
[----:B------:R-:W1:Y:S01]  /*01a0*/  LDCU.64 UR6, c[0x0][0x390] ;  /* 0x00007200ff0677ac */ /* 0x000e620008000a00 */
[C---:B------:R-:W-:Y:S01]  /*01b0*/  LOP3.LUT R5, R0.reuse, 0x7ffffff8, RZ, 0xc0, !PT ;  /* 0x7ffffff800057812 */ /* 0x040fe200078ec0ff */
[C---:B------:R-:W-:Y:S01]  /*01c0*/  IMAD R9, R0.reuse, 0x3, R3 ;  /* 0x0000000300097824 */ /* 0x040fe200078e0203 */
[C---:B------:R-:W-:Y:S01]  /*01d0*/  IADD3 R8, PT, PT, R0.reuse, UR4, R7 ;  /* 0x0000000400087c10 */ /* 0x040fe2000fffe007 */
[C-C-:B------:R-:W-:Y:S01]  /*01e0*/  IMAD R11, R0.reuse, 0x4, R3.reuse ;  /* 0x00000004000b7824 */ /* 0x140fe200078e0203 */
[C---:B------:R-:W-:Y:S01]  /*01f0*/  LEA R7, R0.reuse, R3, 0x1 ;  /* 0x0000000300077211 */ /* 0x040fe200078e08ff */
[C-C-:B------:R-:W-:Y:S01]  /*0200*/  IMAD R13, R0.reuse, 0x5, R3.reuse ;  /* 0x00000005000d7824 */ /* 0x140fe200078e0203 */
[----:B------:R-:W-:Y:S01]  /*0210*/  MOV R10, R2 ;  /* 0x00000002000a7202 */ /* 0x000fe20000000f00 */
[C-C-:B------:R-:W-:Y:S01]  /*0220*/  IMAD R25, R0.reuse, 0x6, R3.reuse ;  /* 0x0000000600197824 */ /* 0x140fe200078e0203 */
[----:B------:R-:W-:Y:S01]  /*0230*/  IADD3 R6, PT, PT, -R5, RZ, RZ ;  /* 0x000000ff05067210 */ /* 0x000fe20007ffe1ff */
[----:B------:R-:W-:-:S02]  /*0240*/  IMAD R27, R0, 0x7, R3 ;  /* 0x00000007001b7824 */ /* 0x000fc400078e0203 */
[----:B------:R-:W-:Y:S01]  /*0250*/  IMAD.MOV.U32 R29, RZ, RZ, R3 ;  /* 0x000000ffff1d7224 */ /* 0x000fe200078e0003 */
[----:B-1----:R-:W-:-:S04]  /*0260*/  UIADD3 UR5, UP0, UPT, UR6, 0x10, URZ ;  /* 0x0000001006057890 */ /* 0x002fc8000ff1e0ff */
[----:B------:R-:W-:-:S12]  /*0270*/  UIADD3.X UR6, UPT, UPT, URZ, UR7, URZ, UP0, !UPT ;  /* 0x00000007ff067290 */ /* 0x000fd800087fe4ff */
.L_x_1:
[----:B------:R-:W1:Y:S01]  /*0280*/  LDC.64 R16, c[0x0][0x390] ;  /* 0x0000e400ff107b82 */ /* 0x000e620000000a00 */
[----:B------:R-:W-:Y:S01]  /*0290*/  MOV R21, UR6 ;  /* 0x0000000600157c02 */ /* 0x000fe20008000f00 */
[----:B------:R-:W-:-:S04]  /*02a0*/  IMAD.U32 R20, RZ, RZ, UR5 ;  /* 0x00000005ff147e24 */ /* 0x000fc8000f8e00ff */
[----:B------:R-:W-:-:S05]  /*02b0*/  IMAD.WIDE R20, R10, 0x4, R20 ;  /* 0x000000040a147825 */ /* 0x000fca00078e0214 */
[----:B--2---:R-:W2:Y:S01]  /*02c0*/  LDG.E R23, desc[UR8][R20.64+-0x10] ;  /* 0xfffff00814177981 */ /* 0x004ea2000c1e1900 */
[----:B-1----:R-:W-:-:S06]  /*02d0*/  IMAD.WIDE.U32 R18, R29, 0x4, R16 ;  /* 0x000000041d127825 */ /* 0x002fcc00078e0010 */
[----:B------:R-:W2:Y:S02]  /*02e0*/  LDG.E R18, desc[UR8][R18.64] ;  /* 0x0000000812127981 */ /* 0x000ea4000c1e1900 */
[----:B--2--5:R-:W-:Y:S01]  /*02f0*/  VIADDMNMX R12, R18, R23, R12, PT ;  /* 0x00000017120c7246 */ /* 0x024fe2000380010c */
[----:B------:R-:W-:-:S04]  /*0300*/  IMAD.WIDE.U32 R18, R8, 0x4, R16 ;  /* 0x0000000408127825 */ /* 0x000fc800078e0010 */
[----:B------:R1:W-:Y:S04]  /*0310*/  STG.E desc[UR8][R14.64], R12 ;  /* 0x0000000c0e007986 */ /* 0x0003e8000c101908 */
[----:B------:R-:W2:Y:S04]  /*0320*/  LDG.E R22, desc[UR8][R18.64] ;  /* 0x0000000812167981 */ /* 0x000ea8000c1e1900 */
[----:B------:R-:W2:Y:S02]  /*0330*/  LDG.E R23, desc[UR8][R20.64+-0xc] ;  /* 0xfffff40814177981 */ /* 0x000ea4000c1e1900 */
[----:B--2---:R-:W-:Y:S01]  /*0340*/  VIADDMNMX R24, R22, R23, R12, PT ;  /* 0x0000001716187246 */ /* 0x004fe2000380010c */
[----:B------:R-:W-:-:S04]  /*0350*/  IMAD.WIDE.U32 R22, R7, 0x4, R16 ;  /* 0x0000000407167825 */ /* 0x000fc800078e0010 */
[----:B------:R2:W-:Y:S04]  /*0360*/  STG.E desc[UR8][R14.64], R24 ;  /* 0x000000180e007986 */ /* 0x0005e8000c101908 */
[----:B------:R-:W3:Y:S04]  /*0370*/  LDG.E R23, desc[UR8][R22.64] ;  /* 0x0000000816177981 */ /* 0x000ee8000c1e1900 */
[----:B------:R-:W3:Y:S02]  /*0380*/  LDG.E R26, desc[UR8][R20.64+-0x8] ;  /* 0xfffff808141a7981 */ /* 0x000ee4000c1e1900 */
[----:B---3--:R-:W-:Y:S01]  /*0390*/  VIADDMNMX R26, R23, R26, R24, PT ;  /* 0x0000001a171a7246 */ /* 0x008fe20003800118 */
[----:B------:R-:W-:-:S04]  /*03a0*/  IMAD.WIDE.U32 R22, R9, 0x4, R16 ;  /* 0x0000000409167825 */ /* 0x000fc800078e0010 */
[----:B------:R3:W-:Y:S04]  /*03b0*/  STG.E desc[UR8][R14.64], R26 ;  /* 0x0000001a0e007986 */ /* 0x0007e8000c101908 */
[----:B-1----:R-:W4:Y:S04]  /*03c0*/  LDG.E R12, desc[UR8][R22.64] ;  /* 0x00000008160c7981 */ /* 0x002f28000c1e1900 */
[----:B------:R-:W4:Y:S02]  /*03d0*/  LDG.E R19, desc[UR8][R20.64+-0x4] ;  /* 0xfffffc0814137981 */ /* 0x000f24000c1e1900 */
[----:B----4-:R-:W-:Y:S01]  /*03e0*/  VIADDMNMX R12, R12, R19, R26, PT ;  /* 0x000000130c0c7246 */ /* 0x010fe2000380011a */
[----:B------:R-:W-:-:S04]  /*03f0*/  IMAD.WIDE.U32 R18, R11, 0x4, R16 ;  /* 0x000000040b127825 */ /* 0x000fc800078e0010 */
[----:B------:R1:W-:Y:S04]  /*0400*/  STG.E desc[UR8][R14.64], R12 ;  /* 0x0000000c0e007986 */ /* 0x0003e8000c101908 */
[----:B------:R-:W4:Y:S04]  /*0410*/  LDG.E R19, desc[UR8][R18.64] ;  /* 0x0000000812137981 */ /* 0x000f28000c1e1900 */
[----:B--2---:R-:W4:Y:S02]  /*0420*/  LDG.E R24, desc[UR8][R20.64] ;  /* 0x0000000814187981 */ /* 0x004f24000c1e1900 */
[----:B----4-:R-:W-:Y:S01]  /*0430*/  VIADDMNMX R24, R19, R24, R12, PT ;  /* 0x0000001813187246 */ /* 0x010fe2000380010c */
[----:B------:R-:W-:-:S04]  /*0440*/  IMAD.WIDE.U32 R18, R13, 0x4, R16 ;  /* 0x000000040d127825 */ /* 0x000fc800078e0010 */
[----:B------:R2:W-:Y:S04]  /*0450*/  STG.E desc[UR8][R14.64], R24 ;  /* 0x000000180e007986 */ /* 0x0005e8000c101908 */
[----:B---3--:R-:W3:Y:S04]  /*0460*/  LDG.E R26, desc[UR8][R18.64] ;  /* 0x00000008121a7981 */ /* 0x008ee8000c1e1900 */
[----:B------:R-:W3:Y:S02]  /*0470*/  LDG.E R23, desc[UR8][R20.64+0x4] ;  /* 0x0000040814177981 */ /* 0x000ee4000c1e1900 */
[----:B---3--:R-:W-:Y:S01]  /*0480*/  VIADDMNMX R26, R26, R23, R24, PT ;  /* 0x000000171a1a7246 */ /* 0x008fe20003800118 */
[----:B------:R-:W-:-:S04]  /*0490*/  IMAD.WIDE.U32 R22, R25, 0x4, R16 ;  /* 0x0000000419167825 */ /* 0x000fc800078e0010 */
[----:B------:R2:W-:Y:S04]  /*04a0*/  STG.E desc[UR8][R14.64], R26 ;  /* 0x0000001a0e007986 */ /* 0x0005e8000c101908 */
[----:B------:R-:W3:Y:S04]  /*04b0*/  LDG.E R23, desc[UR8][R22.64] ;  /* 0x0000000816177981 */ /* 0x000ee8000c1e1900 */
[----:B-1----:R-:W3:Y:S01]  /*04c0*/  LDG.E R12, desc[UR8][R20.64+0x8] ;  /* 0x00000808140c7981 */ /* 0x002ee2000c1e1900 */
[----:B------:R-:W-:-:S04]  /*04d0*/  IMAD.WIDE.U32 R16, R27, 0x4, R16 ;  /* 0x000000041b107825 */ /* 0x000fc800078e0010 */
[----:B------:R-:W-:Y:S01]  /*04e0*/  VIADD R6, R6, 0x8 ;  /* 0x0000000806067836 */ /* 0x000fe20000000000 */
[----:B---3--:R-:W-:-:S05]  /*04f0*/  VIADDMNMX R28, R23, R12, R26, PT ;  /* 0x0000000c171c7246 */ /* 0x008fca000380011a */
[----:B------:R2:W-:Y:S04]  /*0500*/  STG.E desc[UR8][R14.64], R28 ;  /* 0x0000001c0e007986 */ /* 0x0005e8000c101908 */
[----:B------:R-:W3:Y:S04]  /*0510*/  LDG.E R12, desc[UR8][R20.64+0xc] ;  /* 0x00000c08140c7981 */ /* 0x000ee8000c1e1900 */
[----:B------:R-:W3:Y:S01]  /*0520*/  LDG.E R17, desc[UR8][R16.64] ;  /* 0x0000000810117981 */ /* 0x000ee2000c1e1900 */
[----:B------:R-:W-:Y:S01]  /*0530*/  ISETP.NE.AND P1, PT, R6, RZ, PT ;  /* 0x000000ff0600720c */ /* 0x000fe20003f25270 */
[C---:B------:R-:W-:Y:S01]  /*0540*/  IMAD R7, R0.reuse, 0x8, R7 ;  /* 0x0000000800077824 */ /* 0x040fe200078e0207 */
[C---:B------:R-:W-:Y:S01]  /*0550*/  LEA R8, R0.reuse, R8, 0x3 ;  /* 0x0000000800087211 */ /* 0x040fe200078e18ff */
[C---:B------:R-:W-:Y:S01]  /*0560*/  IMAD R11, R0.reuse, 0x8, R11 ;  /* 0x00000008000b7824 */ /* 0x040fe200078e020b */
[C---:B------:R-:W-:Y:S01]  /*0570*/  LEA R9, R0.reuse, R9, 0x3 ;  /* 0x0000000900097211 */ /* 0x040fe200078e18ff */
[C---:B------:R-:W-:Y:S01]  /*0580*/  IMAD R25, R0.reuse, 0x8, R25 ;  /* 0x0000000800197824 */ /* 0x040fe200078e0219 */
[C---:B------:R-:W-:Y:S01]  /*0590*/  LEA R13, R0.reuse, R13, 0x3 ;  /* 0x0000000d000d7211 */ /* 0x040fe200078e18ff */
[C---:B------:R-:W-:Y:S01]  /*05a0*/  IMAD R29, R0.reuse, 0x8, R29 ;  /* 0x00000008001d7824 */ /* 0x040fe200078e021d */
[----:B------:R-:W-:-:S02]  /*05b0*/  LEA R27, R0, R27, 0x3 ;  /* 0x0000001b001b7211 */ /* 0x000fc400078e18ff */
[----:B------:R-:W-:Y:S02]  /*05c0*/  IADD3 R10, PT, PT, R10, 0x8, RZ ;  /* 0x000000080a0a7810 */ /* 0x000fe40007ffe0ff */
[----:B---3--:R-:W-:-:S05]  /*05d0*/  VIADDMNMX R12, R17, R12, R28, PT ;  /* 0x0000000c110c7246 */ /* 0x008fca000380011c */
[----:B------:R2:W-:Y:S01]  /*05e0*/  STG.E desc[UR8][R14.64], R12 ;  /* 0x0000000c0e007986 */ /* 0x0005e2000c101908 */
[----:B------:R-:W-:Y:S05]  /*05f0*/  @P1 BRA `(.L_x_1) ;  /* 0xfffffffc00201947 */ /* 0x000fea000383ffff */
.L_x_0:
[----:B------:R-:W-:Y:S05]  /*0600*/  @!P0 EXIT ;  /* 0x000000000000894d */ /* 0x000fea0003800000 */
[----:B------:R-:W-:Y:S02]  /*0610*/  ISETP.GE.U32.AND P0, PT, R4, 0x4, PT ;  /* 0x000000040400780c */ /* 0x000fe40003f06070 */
[----:B------:R-:W-:-:S04]  /*0620*/  LOP3.LUT R18, R0, 0x3, RZ, 0xc0, !PT ;  /* 0x0000000300127812 */ /* 0x000fc800078ec0ff */
[----:B------:R-:W-:-:S07]  /*0630*/  ISETP.NE.AND P1, PT, R18, RZ, PT ;  /* 0x000000ff1200720c */ /* 0x000fce0003f25270 */
[----:B------:R-:W-:Y:S06]  /*0640*/  @!P0 BRA `(.L_x_2) ;  /* 0x0000000000708947 */ /* 0x000fec0003800000 */
[----:B------:R-:W1:Y:S01]  /*0650*/  LDC.64 R6, c[0x0][0x390] ;  /* 0x0000e400ff067b82 */ /* 0x000e620000000a00 */
[----:B------:R-:W-:Y:S02]  /*0660*/  IMAD R17, R5, R0, R3 ;  /* 0x0000000005117224 */ /* 0x000fe400078e0203 */
[----:B------:R-:W-:Y:S02]  /*0670*/  IMAD.IADD R9, R2, 0x1, R5 ;  /* 0x0000000102097824 */ /* 0x000fe400078e0205 */
[----:B-1----:R-:W-:-:S04]  /*0680*/  IMAD.WIDE.U32 R10, R17, 0x4, R6 ;  /* 0x00000004110a7825 */ /* 0x002fc800078e0006 */
[----:B------:R-:W-:Y:S02]  /*0690*/  IMAD.WIDE R8, R9, 0x4, R6 ;  /* 0x0000000409087825 */ /* 0x000fe400078e0206 */
[----:B------:R-:W3:Y:S04]  /*06a0*/  LDG.E R10, desc[UR8][R10.64] ;  /* 0x000000080a0a7981 */ /* 0x000ee8000c1e1900 */
[----:B------:R-:W3:Y:S01]  /*06b0*/  LDG.E R13, desc[UR8][R8.64] ;  /* 0x00000008080d7981 */ /* 0x000ee2000c1e1900 */
[----:B------:R-:W-:Y:S02]  /*06c0*/  IADD3 R17, PT, PT, R17, R0, RZ ;  /* 0x0000000011117210 */ /* 0x000fe40007ffe0ff */
[----:B---3-5:R-:W-:-:S03]  /*06d0*/  VIADDMNMX R19, R10, R13, R12, PT ;  /* 0x0000000d0a137246 */ /* 0x028fc6000380010c */
[C---:B--2---:R-:W-:Y:S02]  /*06e0*/  IMAD.WIDE.U32 R12, R17.reuse, 0x4, R6 ;  /* 0x00000004110c7825 */ /* 0x044fe400078e0006 */
[----:B------:R1:W-:Y:S04]  /*06f0*/  STG.E desc[UR8][R14.64], R19 ;  /* 0x000000130e007986 */ /* 0x0003e8000c101908 */
[----:B------:R-:W2:Y:S04]  /*0700*/  LDG.E R12, desc[UR8][R12.64] ;  /* 0x000000080c0c7981 */ /* 0x000ea8000c1e1900 */
[----:B------:R-:W2:Y:S01]  /*0710*/  LDG.E R4, desc[UR8][R8.64+0x4] ;  /* 0x0000040808047981 */ /* 0x000ea2000c1e1900 */
[----:B------:R-:W-:-:S04]  /*0720*/  IMAD.IADD R23, R17, 0x1, R0 ;  /* 0x0000000111177824 */ /* 0x000fc800078e0200 */
[----:B------:R-:W-:Y:S01]  /*0730*/  IMAD.WIDE.U32 R16, R23, 0x4, R6 ;  /* 0x0000000417107825 */ /* 0x000fe200078e0006 */
[----:B--2---:R-:W-:-:S05]  /*0740*/  VIADDMNMX R21, R12, R4, R19, PT ;  /* 0x000000040c157246 */ /* 0x004fca0003800113 */
[----:B------:R1:W-:Y:S04]  /*0750*/  STG.E desc[UR8][R14.64], R21 ;  /* 0x000000150e007986 */ /* 0x0003e8000c101908 */
[----:B------:R-:W2:Y:S04]  /*0760*/  LDG.E R16, desc[UR8][R16.64] ;  /* 0x0000000810107981 */ /* 0x000ea8000c1e1900 */
[----:B------:R-:W2:Y:S01]  /*0770*/  LDG.E R4, desc[UR8][R8.64+0x8] ;  /* 0x0000080808047981 */ /* 0x000ea2000c1e1900 */
[----:B------:R-:W-:-:S05]  /*0780*/  IADD3 R23, PT, PT, R23, R0, RZ ;  /* 0x0000000017177210 */ /* 0x000fca0007ffe0ff */
[----:B------:R-:W-:Y:S01]  /*0790*/  IMAD.WIDE.U32 R6, R23, 0x4, R6 ;  /* 0x0000000417067825 */ /* 0x000fe200078e0006 */
[----:B--2---:R-:W-:-:S05]  /*07a0*/  VIADDMNMX R11, R16, R4, R21, PT ;  /* 0x00000004100b7246 */ /* 0x004fca0003800115 */
[----:B------:R1:W-:Y:S04]  /*07b0*/  STG.E desc[UR8][R14.64], R11 ;  /* 0x0000000b0e007986 */ /* 0x0003e8000c101908 */
[----:B------:R-:W2:Y:S04]  /*07c0*/  LDG.E R12, desc[UR8][R8.64+0xc] ;  /* 0x00000c08080c7981 */ /* 0x000ea8000c1e1900 */
[----:B------:R-:W2:Y:S01]  /*07d0*/  LDG.E R6, desc[UR8][R6.64] ;  /* 0x0000000806067981 */ /* 0x000ea2000c1e1900 */
[----:B------:R-:W-:Y:S01]  /*07e0*/  VIADD R5, R5, 0x4 ;  /* 0x0000000405057836 */ /* 0x000fe20000000000 */
[----:B--2---:R-:W-:-:S05]  /*07f0*/  VIADDMNMX R12, R6, R12, R11, PT ;  /* 0x0000000c060c7246 */ /* 0x004fca000380010b */
[----:B------:R1:W-:Y:S02]  /*0800*/  STG.E desc[UR8][R14.64], R12 ;  /* 0x0000000c0e007986 */ /* 0x0003e4000c101908 */
.L_x_2:
[----:B------:R-:W-:Y:S05]  /*0810*/  @!P1 EXIT ;  /* 0x000000000000994d */ /* 0x000fea0003800000 */
[----:B------:R-:W-:Y:S02]  /*0820*/  ISETP.NE.AND P0, PT, R18, 0x1, PT ;  /* 0x000000011200780c */ /* 0x000fe40003f05270 */
[----:B------:R-:W-:-:S04]  /*0830*/  LOP3.LUT R4, R0, 0x1, RZ, 0xc0, !PT ;  /* 0x0000000100047812 */ /* 0x000fc800078ec0ff */
[----:B------:R-:W-:-:S07]  /*0840*/  ISETP.NE.U32.AND P1, PT, R4, 0x1, PT ;  /* 0x000000010400780c */ /* 0x000fce0003f25070 */
[----:B------:R-:W-:Y:S06]  /*0850*/  @!P0 BRA `(.L_x_3) ;  /* 0x0000000000408947 */ /* 0x000fec0003800000 */
[----:B------:R-:W1:Y:S01]  /*0860*/  LDC.64 R6, c[0x0][0x390] ;  /* 0x0000e400ff067b82 */ /* 0x000e620000000a00 */
[----:B------:R-:W-:Y:S01]  /*0870*/  IMAD R17, R5, R0, R3 ;  /* 0x0000000005117224 */ /* 0x000fe200078e0203 */
[----:B------:R-:W-:-:S03]  /*0880*/  IADD3 R9, PT, PT, R2, R5, RZ ;  /* 0x0000000502097210 */ /* 0x000fc60007ffe0ff */
[----:B-1----:R-:W-:-:S04]  /*0890*/  IMAD.WIDE.U32 R10, R17, 0x4, R6 ;  /* 0x00000004110a7825 */ /* 0x002fc800078e0006 */
[----:B------:R-:W-:Y:S02]  /*08a0*/  IMAD.WIDE R8, R9, 0x4, R6 ;  /* 0x0000000409087825 */ /* 0x000fe400078e0206 */
[----:B------:R-:W3:Y:S04]  /*08b0*/  LDG.E R10, desc[UR8][R10.64] ;  /* 0x000000080a0a7981 */ /* 0x000ee8000c1e1900 */
[----:B------:R-:W3:Y:S01]  /*08c0*/  LDG.E R13, desc[UR8][R8.64] ;  /* 0x00000008080d7981 */ /* 0x000ee2000c1e1900 */
[----:B------:R-:W-:-:S04]  /*08d0*/  IMAD.IADD R17, R17, 0x1, R0 ;  /* 0x0000000111117824 */ /* 0x000fc800078e0200 */
[----:B------:R-:W-:Y:S01]  /*08e0*/  IMAD.WIDE.U32 R6, R17, 0x4, R6 ;  /* 0x0000000411067825 */ /* 0x000fe200078e0006 */
[----:B---3-5:R-:W-:-:S05]  /*08f0*/  VIADDMNMX R13, R10, R13, R12, PT ;  /* 0x0000000d0a0d7246 */ /* 0x028fca000380010c */
[----:B------:R3:W-:Y:S04]  /*0900*/  STG.E desc[UR8][R14.64], R13 ;  /* 0x0000000d0e007986 */ /* 0x0007e8000c101908 */
[----:B--2---:R-:W2:Y:S04]  /*0910*/  LDG.E R12, desc[UR8][R8.64+0x4] ;  /* 0x00000408080c7981 */ /* 0x004ea8000c1e1900 */
[----:B------:R-:W2:Y:S01]  /*0920*/  LDG.E R6, desc[UR8][R6.64] ;  /* 0x0000000806067981 */ /* 0x000ea2000c1e1900 */
[----:B------:R-:W-:Y:S02]  /*0930*/  IADD3 R5, PT, PT, R5, 0x2, RZ ;  /* 0x0000000205057810 */ /* 0x000fe40007ffe0ff */
[----:B--2---:R-:W-:-:S05]  /*0940*/  VIADDMNMX R12, R6, R12, R13, PT ;  /* 0x0000000c060c7246 */ /* 0x004fca000380010d */
[----:B------:R3:W-:Y:S02]  /*0950*/  STG.E desc[UR8][R14.64], R12 ;  /* 0x0000000c0e007986 */ /* 0x0007e4000c101908 */
.L_x_3:
[----:B------:R-:W-:Y:S05]  /*0960*/  @P1 EXIT ;  /* 0x000000000000194d */ /* 0x000fea0003800000 */
[----:B------:R-:W4:Y:S01]  /*0970*/  LDC.64 R6, c[0x0][0x390] ;  /* 0x0000e400ff067b82 */ /* 0x000f220000000a00 */
[----:B------:R-:W-:Y:S02]  /*0980*/  IMAD.IADD R9, R2, 0x1, R5 ;  /* 0x0000000102097824 */ /* 0x000fe400078e0205 */
[----:B------:R-:W-:Y:S02]  /*0990*/  IMAD R5, R5, R0, R3 ;  /* 0x0000000005057224 */ /* 0x000fe400078e0203 */
[----:B----4-:R-:W-:-:S04]  /*09a0*/  IMAD.WIDE R2, R9, 0x4, R6 ;  /* 0x0000000409027825 */ /* 0x010fc800078e0206 */
[----:B------:R-:W-:Y:S02]  /*09b0*/  IMAD.WIDE.U32 R4, R5, 0x4, R6 ;  /* 0x0000000405047825 */ /* 0x000fe400078e0006 */
[----:B------:R-:W4:Y:S04]  /*09c0*/  LDG.E R3, desc[UR8][R2.64] ;  /* 0x0000000802037981 */ /* 0x000f28000c1e1900 */
[----:B------:R-:W4:Y:S02]  /*09d0*/  LDG.E R4, desc[UR8][R4.64] ;  /* 0x0000000804047981 */ /* 0x000f24000c1e1900 */
[----:B----45:R-:W-:-:S05]  /*09e0*/  VIADDMNMX R7, R4, R3, R12, PT ;  /* 0x0000000304077246 */ /* 0x030fca000380010c */
[----:B------:R-:W-:Y:S01]  /*09f0*/  STG.E desc[UR8][R14.64], R7 ;  /* 0x000000070e007986 */ /* 0x000fe2000c101908 */
[----:B------:R-:W-:Y:S05]  /*0a00*/  EXIT ;  /* 0x000000000000794d */ /* 0x000fea0003800000 */
.L_x_4:
[----:B------:R-:W-:-:S00]  /*0a10*/  BRA `(.L_x_4) ;  /* 0xfffffffc00fc7947 */ /* 0x000fc0000383ffff */
[----:B------:R-:W-:-:S00]  /*0a20*/  NOP ;  /* 0x0000000000007918 */ /* 0x000fc00000000000 */
        /* <DEDUP_REMOVED lines=13> */
.L_x_5:


//--------------------- .nv.shared.reserved.0     --------------------------
	.section	.nv.shared.reserved.0,"aw",@nobits
	.weak		__nv_reservedSMEM_offset_0_alias
	.size		__nv_reservedSMEM_offset_0_alias, 0, 64
	.other		__nv_reservedSMEM_offset_0_alias,@"STO_CUDA_RESERVED_SHARED STV_DEFAULT"
__nv_reservedSMEM_offset_0_alias:
	.zero		0
	.zero		64


//--------------------- .nv.constant0._Z7minplusiPiS_ --------------------------
	.section	.nv.constant0._Z7minplusiPiS_,"a",@progbits
	.sectionflags	@""
	.align	4
.nv.constant0._Z7minplusiPiS_:
	.zero		920


//--------------------- SYMBOLS --------------------------

	.type		.nv.reservedSmem.offset0,@object
	.size		.nv.reservedSmem.offset0,0x4
